	.headerflags	@"EF_CUDA_TEXMODE_UNIFIED EF_CUDA_64BIT_ADDRESS EF_CUDA_ACCELERATORS EF_CUDA_SM90 EF_CUDA_VIRTUAL_SM(EF_CUDA_SM90)"
	.elftype	@"ET_EXEC"


//--------------------- .nv.info                  --------------------------
	.section	.nv.info,"",@"SHT_CUDA_INFO"
	.align	4


	//----- nvinfo : EIATTR_REGCOUNT
	.align		4
        /*0000*/ 	.byte	0x04, 0x2f
        /*0002*/ 	.short	(.L_3 - .L_2)
	.align		4
.L_2:
        /*0004*/ 	.word	index@(triton_poi_fused__native_batch_norm_legit_no_training_cat_relu_14)
        /*0008*/ 	.word	0x0000001c


	//----- nvinfo : EIATTR_MIN_STACK_SIZE
	.align		4
.L_3:
        /*000c*/ 	.byte	0x04, 0x12
        /*000e*/ 	.short	(.L_5 - .L_4)
	.align		4
.L_4:
        /*0010*/ 	.word	index@(triton_poi_fused__native_batch_norm_legit_no_training_cat_relu_14)
        /*0014*/ 	.word	0x00000000


	//----- nvinfo : EIATTR_FRAME_SIZE
	.align		4
.L_5:
        /*0018*/ 	.byte	0x04, 0x11
        /*001a*/ 	.short	(.L_7 - .L_6)
	.align		4
.L_6:
        /*001c*/ 	.word	index@(triton_poi_fused__native_batch_norm_legit_no_training_cat_relu_14)
        /*0020*/ 	.word	0x00000000


	//----- nvinfo : EIATTR_MIN_STACK_SIZE
	.align		4
.L_7:
        /*0024*/ 	.byte	0x04, 0x12
        /*0026*/ 	.short	(.L_9 - .L_8)
	.align		4
.L_8:
        /*0028*/ 	.word	index@(triton_poi_fused__native_batch_norm_legit_no_training_cat_relu_14)
        /*002c*/ 	.word	0x00000000
.L_9:


//--------------------- .nv.info.triton_poi_fused__native_batch_norm_legit_no_training_cat_relu_14 --------------------------
	.section	.nv.info.triton_poi_fused__native_batch_norm_legit_no_training_cat_relu_14,"",@"SHT_CUDA_INFO"
	.sectionflags	@""
	.align	4


	//----- nvinfo : EIATTR_CUDA_API_VERSION
	.align		4
        /*0000*/ 	.byte	0x04, 0x37
        /*0002*/ 	.short	(.L_11 - .L_10)
.L_10:
        /*0004*/ 	.word	0x0000007c


	//----- nvinfo : EIATTR_KPARAM_INFO
	.align		4
.L_11:
        /*0008*/ 	.byte	0x04, 0x17
        /*000a*/ 	.short	(.L_13 - .L_12)
.L_12:
        /*000c*/ 	.word	0x00000000
        /*0010*/ 	.short	0x000a
        /*0012*/ 	.short	0x0050
        /*0014*/ 	.byte	0x00, 0xf0, 0x11, 0x00


	//----- nvinfo : EIATTR_KPARAM_INFO
	.align		4
.L_13:
        /*0018*/ 	.byte	0x04, 0x17
        /*001a*/ 	.short	(.L_15 - .L_14)
.L_14:
        /*001c*/ 	.word	0x00000000
        /*0020*/ 	.short	0x0009
        /*0022*/ 	.short	0x0048
        /*0024*/ 	.byte	0x00, 0xf4, 0x21, 0x00


	//----- nvinfo : EIATTR_KPARAM_INFO
	.align		4
.L_15:
        /*0028*/ 	.byte	0x04, 0x17
        /*002a*/ 	.short	(.L_17 - .L_16)
.L_16:
        /*002c*/ 	.word	0x00000000
        /*0030*/ 	.short	0x0008
        /*0032*/ 	.short	0x0040
        /*0034*/ 	.byte	0x00, 0xf4, 0x21, 0x00


	//----- nvinfo : EIATTR_KPARAM_INFO
	.align		4
.L_17:
        /*0038*/ 	.byte	0x04, 0x17
        /*003a*/ 	.short	(.L_19 - .L_18)
.L_18:
        /*003c*/ 	.word	0x00000000
        /*0040*/ 	.short	0x0007
        /*0042*/ 	.short	0x0038
        /*0044*/ 	.byte	0x00, 0xf4, 0x21, 0x00


	//----- nvinfo : EIATTR_KPARAM_INFO
	.align		4
.L_19:
        /*0048*/ 	.byte	0x04, 0x17
        /*004a*/ 	.short	(.L_21 - .L_20)
.L_20:
        /*004c*/ 	.word	0x00000000
        /*0050*/ 	.short	0x0006
        /*0052*/ 	.short	0x0030
        /*0054*/ 	.byte	0x00, 0xf4, 0x21, 0x00


	//----- nvinfo : EIATTR_KPARAM_INFO
	.align		4
.L_21:
        /*0058*/ 	.byte	0x04, 0x17
        /*005a*/ 	.short	(.L_23 - .L_22)
.L_22:
        /*005c*/ 	.word	0x00000000
        /*0060*/ 	.short	0x0005
        /*0062*/ 	.short	0x0028
        /*0064*/ 	.byte	0x00, 0xf4, 0x21, 0x00


	//----- nvinfo : EIATTR_KPARAM_INFO
	.align		4
.L_23:
        /*0068*/ 	.byte	0x04, 0x17
        /*006a*/ 	.short	(.L_25 - .L_24)
.L_24:
        /*006c*/ 	.word	0x00000000
        /*0070*/ 	.short	0x0004
        /*0072*/ 	.short	0x0020
        /*0074*/ 	.byte	0x00, 0xf4, 0x21, 0x00


	//----- nvinfo : EIATTR_KPARAM_INFO
	.align		4
.L_25:
        /*0078*/ 	.byte	0x04, 0x17
        /*007a*/ 	.short	(.L_27 - .L_26)
.L_26:
        /*007c*/ 	.word	0x00000000
        /*0080*/ 	.short	0x0003
        /*0082*/ 	.short	0x0018
        /*0084*/ 	.byte	0x00, 0xf4, 0x21, 0x00


	//----- nvinfo : EIATTR_KPARAM_INFO
	.align		4
.L_27:
        /*0088*/ 	.byte	0x04, 0x17
        /*008a*/ 	.short	(.L_29 - .L_28)
.L_28:
        /*008c*/ 	.word	0x00000000
        /*0090*/ 	.short	0x0002
        /*0092*/ 	.short	0x0010
        /*0094*/ 	.byte	0x00, 0xf4, 0x21, 0x00


	//----- nvinfo : EIATTR_KPARAM_INFO
	.align		4
.L_29:
        /*0098*/ 	.byte	0x04, 0x17
        /*009a*/ 	.short	(.L_31 - .L_30)
.L_30:
        /*009c*/ 	.word	0x00000000
        /*00a0*/ 	.short	0x0001
        /*00a2*/ 	.short	0x0008
        /*00a4*/ 	.byte	0x00, 0xf4, 0x21, 0x00


	//----- nvinfo : EIATTR_KPARAM_INFO
	.align		4
.L_31:
        /*00a8*/ 	.byte	0x04, 0x17
        /*00aa*/ 	.short	(.L_33 - .L_32)
.L_32:
        /*00ac*/ 	.word	0x00000000
        /*00b0*/ 	.short	0x0000
        /*00b2*/ 	.short	0x0000
        /*00b4*/ 	.byte	0x00, 0xf4, 0x21, 0x00


	//----- nvinfo : EIATTR_SPARSE_MMA_MASK
	.align		4
.L_33:
        /*00b8*/ 	.byte	0x03, 0x50
        /*00ba*/ 	.short	0x0000


	//----- nvinfo : EIATTR_MAXREG_COUNT
	.align		4
        /*00bc*/ 	.byte	0x03, 0x1b
        /*00be*/ 	.short	0x00ff


	//----- nvinfo : EIATTR_EXIT_INSTR_OFFSETS
	.align		4
        /*00c0*/ 	.byte	0x04, 0x1c
        /*00c2*/ 	.short	(.L_35 - .L_34)


	//   ....[0]....
.L_34:
        /*00c4*/ 	.word	0x00000670


	//----- nvinfo : EIATTR_REQNTID
	.align		4
.L_35:
        /*00c8*/ 	.byte	0x04, 0x10
        /*00ca*/ 	.short	(.L_37 - .L_36)
.L_36:
        /*00cc*/ 	.word	0x00000080
        /*00d0*/ 	.word	0x00000001
        /*00d4*/ 	.word	0x00000001


	//----- nvinfo : EIATTR_CBANK_PARAM_SIZE
	.align		4
.L_37:
        /*00d8*/ 	.byte	0x03, 0x19
        /*00da*/ 	.short	0x0054


	//----- nvinfo : EIATTR_PARAM_CBANK
	.align		4
        /*00dc*/ 	.byte	0x04, 0x0a
        /*00de*/ 	.short	(.L_39 - .L_38)
	.align		4
.L_38:
        /*00e0*/ 	.word	index@(.nv.constant0.triton_poi_fused__native_batch_norm_legit_no_training_cat_relu_14)
        /*00e4*/ 	.short	0x0210
        /*00e6*/ 	.short	0x0054


	//----- nvinfo : EIATTR_SW_WAR
	.align		4
.L_39:
        /*00e8*/ 	.byte	0x04, 0x36
        /*00ea*/ 	.short	(.L_41 - .L_40)
.L_40:
        /*00ec*/ 	.word	0x00000008
.L_41:


//--------------------- .nv.callgraph             --------------------------
	.section	.nv.callgraph,"",@"SHT_CUDA_CALLGRAPH"
	.align	4
	.sectionentsize	8
	.align		4
        /*0000*/ 	.word	0x00000000
	.align		4
        /*0004*/ 	.word	0xffffffff
	.align		4
        /*0008*/ 	.word	0x00000000
	.align		4
        /*000c*/ 	.word	0xfffffffe
	.align		4
        /*0010*/ 	.word	0x00000000
	.align		4
        /*0014*/ 	.word	0xfffffffd
	.align		4
        /*0018*/ 	.word	0x00000000
	.align		4
        /*001c*/ 	.word	0xfffffffc


//--------------------- .nv.constant4             --------------------------
	.section	.nv.constant4,"a",@progbits
	.align	8
	.align		8
.nv.constant4:
        /*0000*/ 	.dword	_$_str
	.align		8
        /*0008*/ 	.dword	_$_str_$_2


//--------------------- .text.triton_poi_fused__native_batch_norm_legit_no_training_cat_relu_14 --------------------------
	.section	.text.triton_poi_fused__native_batch_norm_legit_no_training_cat_relu_14,"ax",@progbits
	.align	128
        .global         triton_poi_fused__native_batch_norm_legit_no_training_cat_relu_14
        .type           triton_poi_fused__native_batch_norm_legit_no_training_cat_relu_14,@function
        .size           triton_poi_fused__native_batch_norm_legit_no_training_cat_relu_14,(.L_x_1 - triton_poi_fused__native_batch_norm_legit_no_training_cat_relu_14)
        .other          triton_poi_fused__native_batch_norm_legit_no_training_cat_relu_14,@"STO_CUDA_ENTRY STV_DEFAULT"
triton_poi_fused__native_batch_norm_legit_no_training_cat_relu_14:
.text.triton_poi_fused__native_batch_norm_legit_no_training_cat_relu_14:
[----:B------:R-:W-:Y:S01]  /*0000*/  LDC R1, c[0x0][0x28] ;  /* 0x00000a00ff017b82 */ /* 0x000fe20000000800 */
[----:B------:R-:W1:Y:S07]  /*0010*/  S2R R0, SR_TID.X ;  /* 0x0000000000007919 */ /* 0x000e6e0000002100 */
[----:B------:R-:W2:Y:S01]  /*0020*/  LDC.64 R6, c[0x0][0x238] ;  /* 0x00008e00ff067b82 */ /* 0x000ea20000000a00 */
[----:B------:R-:W-:Y:S01]  /*0030*/  IMAD.MOV.U32 R4, RZ, RZ, RZ ;  /* 0x000000ffff047224 */ /* 0x000fe200078e00ff */
[----:B------:R-:W-:Y:S01]  /*0040*/  ULDC.64 UR4, c[0x0][0x208] ;  /* 0x0000820000047ab9 */ /* 0x000fe20000000a00 */
[----:B------:R-:W3:Y:S01]  /*0050*/  S2R R3, SR_CTAID.X ;  /* 0x0000000000037919 */ /* 0x000ee20000002500 */
[----:B------:R-:W-:Y:S01]  /*0060*/  ULDC.64 UR6, c[0x0][0x220] ;  /* 0x0000880000067ab9 */ /* 0x000fe20000000a00 */
[----:B------:R-:W-:-:S03]  /*0070*/  ULDC.64 UR8, c[0x0][0x228] ;  /* 0x00008a0000087ab9 */ /* 0x000fc60000000a00 */
[----:B------:R-:W4:Y:S08]  /*0080*/  LDC.64 R24, c[0x0][0x230] ;  /* 0x00008c00ff187b82 */ /* 0x000f300000000a00 */
[----:B------:R-:W5:Y:S01]  /*0090*/  LDC.64 R14, c[0x0][0x240] ;  /* 0x00009000ff0e7b82 */ /* 0x000f620000000a00 */
[----:B-1----:R-:W-:-:S05]  /*00a0*/  IMAD.SHL.U32 R0, R0, 0x2, RZ ;  /* 0x0000000200007824 */ /* 0x002fca00078e00ff */
[----:B------:R-:W-:-:S05]  /*00b0*/  LOP3.LUT R0, R0, 0xfe, RZ, 0xc0, !PT ;  /* 0x000000fe00007812 */ /* 0x000fca00078ec0ff */
[----:B---3--:R-:W-:-:S05]  /*00c0*/  IMAD R3, R3, 0x100, R0 ;  /* 0x0000010003037824 */ /* 0x008fca00078e0200 */
[----:B------:R-:W-:-:S04]  /*00d0*/  SHF.R.S32.HI R2, RZ, 0x1f, R3 ;  /* 0x0000001fff027819 */ /* 0x000fc80000011403 */
[----:B------:R-:W-:Y:S01]  /*00e0*/  LEA.HI R0, R2, R3, RZ, 0x6 ;  /* 0x0000000302007211 */ /* 0x000fe200078f30ff */
[----:B------:R-:W-:-:S03]  /*00f0*/  IMAD.MOV.U32 R2, RZ, RZ, RZ ;  /* 0x000000ffff027224 */ /* 0x000fc600078e00ff */
[----:B------:R-:W-:Y:S01]  /*0100*/  SHF.R.S32.HI R5, RZ, 0x6, R0 ;  /* 0x00000006ff057819 */ /* 0x000fe20000011400 */
[----:B------:R-:W-:Y:S01]  /*0110*/  IMAD.HI R8, R3, -0x6db6db6d, R2 ;  /* 0x9249249303087827 */ /* 0x000fe200078e0202 */
[----:B------:R-:W-:-:S03]  /*0120*/  LOP3.LUT R11, R0, 0xffffffc0, RZ, 0xc0, !PT ;  /* 0xffffffc0000b7812 */ /* 0x000fc600078ec0ff */
[----:B------:R-:W-:Y:S01]  /*0130*/  IMAD.HI R4, R5, -0x6db6db6d, R4 ;  /* 0x9249249305047827 */ /* 0x000fe200078e0204 */
[----:B------:R-:W-:-:S03]  /*0140*/  SHF.R.U32.HI R13, RZ, 0x1f, R8 ;  /* 0x0000001fff0d7819 */ /* 0x000fc60000011608 */
[----:B------:R-:W-:Y:S01]  /*0150*/  IMAD.IADD R11, R3, 0x1, -R11 ;  /* 0x00000001030b7824 */ /* 0x000fe200078e0a0b */
[----:B------:R-:W-:Y:S02]  /*0160*/  SHF.R.U32.HI R9, RZ, 0x1f, R4 ;  /* 0x0000001fff097819 */ /* 0x000fe40000011604 */
[----:B------:R-:W-:Y:S02]  /*0170*/  LEA.HI.SX32 R13, R8, R13, 0x13 ;  /* 0x0000000d080d7211 */ /* 0x000fe400078f9aff */
[----:B------:R-:W-:-:S03]  /*0180*/  LEA.HI.SX32 R9, R4, R9, 0x19 ;  /* 0x0000000904097211 */ /* 0x000fc600078fcaff */
[----:B------:R-:W-:Y:S02]  /*0190*/  IMAD R10, R13, 0x800, R11 ;  /* 0x000008000d0a7824 */ /* 0x000fe400078e020b */
[----:B------:R-:W-:Y:S02]  /*01a0*/  IMAD R2, R9, -0xe0, R5 ;  /* 0xffffff2009027824 */ /* 0x000fe400078e0205 */
[----:B------:R-:W1:Y:S02]  /*01b0*/  LDC.64 R4, c[0x0][0x210] ;  /* 0x00008400ff047b82 */ /* 0x000e640000000a00 */
[----:B--2---:R-:W-:-:S05]  /*01c0*/  IMAD.WIDE R6, R2, 0x4, R6 ;  /* 0x0000000402067825 */ /* 0x004fca00078e0206 */
[----:B------:R2:W3:Y:S01]  /*01d0*/  LDG.E.EL R0, desc[UR4][R6.64] ;  /* 0x0000000406007981 */ /* 0x0004e2000c2e1900 */
[----:B------:R-:W-:Y:S01]  /*01e0*/  IMAD.SHL.U32 R9, R2, 0x40, RZ ;  /* 0x0000004002097824 */ /* 0x000fe200078e00ff */
[----:B------:R-:W-:Y:S01]  /*01f0*/  SHF.R.S32.HI R12, RZ, 0x1f, R10 ;  /* 0x0000001fff0c7819 */ /* 0x000fe2000001140a */
[----:B------:R-:W-:-:S03]  /*0200*/  IMAD R8, R13, -0x3800, R3 ;  /* 0xffffc8000d087824 */ /* 0x000fc600078e0203 */
[----:B------:R-:W-:Y:S01]  /*0210*/  IADD3 R10, P0, R9, R10, RZ ;  /* 0x0000000a090a7210 */ /* 0x000fe20007f1e0ff */
[----:B------:R-:W-:Y:S01]  /*0220*/  IMAD R19, R13, 0x2000, R8 ;  /* 0x000020000d137824 */ /* 0x000fe200078e0208 */
[----:B------:R-:W-:Y:S02]  /*0230*/  LOP3.LUT R8, R2, 0xffffffe0, RZ, 0xc0, !PT ;  /* 0xffffffe002087812 */ /* 0x000fe400078ec0ff */
[----:B------:R-:W-:Y:S01]  /*0240*/  LEA.HI.X.SX32 R9, R9, R12, 0x1, P0 ;  /* 0x0000000c09097211 */ /* 0x000fe200000f0eff */
[----:B------:R-:W-:Y:S01]  /*0250*/  IMAD.SHL.U32 R22, R10, 0x4, RZ ;  /* 0x000000040a167824 */ /* 0x000fe200078e00ff */
[----:B------:R-:W-:Y:S01]  /*0260*/  ISETP.NE.AND P1, PT, R8, 0xa0, PT ;  /* 0x000000a00800780c */ /* 0x000fe20003f25270 */
[----:B------:R-:W5:Y:S01]  /*0270*/  LDC.64 R12, c[0x0][0x248] ;  /* 0x00009200ff0c7b82 */ /* 0x000f620000000a00 */
[----:B------:R-:W-:Y:S02]  /*0280*/  SHF.L.U64.HI R10, R10, 0x2, R9 ;  /* 0x000000020a0a7819 */ /* 0x000fe40000010209 */
[----:B------:R-:W-:-:S02]  /*0290*/  IADD3 R16, P2, R22, UR6, RZ ;  /* 0x0000000616107c10 */ /* 0x000fc4000ff5e0ff */
[----:B--2---:R-:W-:Y:S02]  /*02a0*/  CS2R R6, SRZ ;  /* 0x0000000000067805 */ /* 0x004fe4000001ff00 */
[----:B------:R-:W-:Y:S02]  /*02b0*/  ISETP.NE.AND P0, PT, R8, 0x80, PT ;  /* 0x000000800800780c */ /* 0x000fe40003f05270 */
[----:B------:R-:W-:Y:S02]  /*02c0*/  CS2R R8, SRZ ;  /* 0x0000000000087805 */ /* 0x000fe4000001ff00 */
[----:B------:R-:W-:Y:S01]  /*02d0*/  IADD3.X R17, R10, UR7, RZ, P2, !PT ;  /* 0x000000070a117c10 */ /* 0x000fe200097fe4ff */
[----:B------:R-:W-:Y:S01]  /*02e0*/  ULDC.64 UR6, c[0x0][0x218] ;  /* 0x0000860000067ab9 */ /* 0x000fe20000000a00 */
[----:B------:R-:W-:Y:S01]  /*02f0*/  ISETP.GT.AND P2, PT, R2, 0xbf, PT ;  /* 0x000000bf0200780c */ /* 0x000fe20003f44270 */
[----:B-1----:R-:W-:Y:S01]  /*0300*/  IMAD.WIDE R18, R19, 0x4, R4 ;  /* 0x0000000413127825 */ /* 0x002fe200078e0204 */
[----:B------:R-:W-:Y:S01]  /*0310*/  IADD3 R20, P3, R22, UR6, RZ ;  /* 0x0000000616147c10 */ /* 0x000fe2000ff7e0ff */
[----:B------:R4:W2:Y:S01]  /*0320*/  @!P1 LDG.E.64 R8, desc[UR4][R16.64+-0xa000] ;  /* 0xff60000410089981 */ /* 0x0008a2000c1e1b00 */
[----:B------:R-:W-:-:S02]  /*0330*/  IADD3 R22, P4, R22, UR8, RZ ;  /* 0x0000000816167c10 */ /* 0x000fc4000ff9e0ff */
[----:B------:R-:W-:Y:S02]  /*0340*/  IADD3.X R21, R10, UR7, RZ, P3, !PT ;  /* 0x000000070a157c10 */ /* 0x000fe40009ffe4ff */
[----:B------:R-:W-:Y:S02]  /*0350*/  IADD3.X R23, R10, UR9, RZ, P4, !PT ;  /* 0x000000090a177c10 */ /* 0x000fe4000a7fe4ff */
[----:B------:R-:W-:Y:S02]  /*0360*/  CS2R R10, SRZ ;  /* 0x00000000000a7805 */ /* 0x000fe4000001ff00 */
[C---:B------:R-:W-:Y:S02]  /*0370*/  ISETP.GE.AND P4, PT, R2.reuse, 0x80, PT ;  /* 0x000000800200780c */ /* 0x040fe40003f86270 */
[----:B------:R-:W-:Y:S01]  /*0380*/  CS2R R4, SRZ ;  /* 0x0000000000047805 */ /* 0x000fe2000001ff00 */
[----:B------:R-:W2:Y:S04]  /*0390*/  @!P0 LDG.E.64 R6, desc[UR4][R20.64+-0x8000] ;  /* 0xff80000414068981 */ /* 0x000ea8000c1e1b00 */
[----:B------:R3:W2:Y:S01]  /*03a0*/  @P2 LDG.E.64 R10, desc[UR4][R22.64+-0xc000] ;  /* 0xff400004160a2981 */ /* 0x0006a2000c1e1b00 */
[----:B----4-:R-:W-:-:S05]  /*03b0*/  IMAD.WIDE R16, R2, 0x4, R24 ;  /* 0x0000000402107825 */ /* 0x010fca00078e0218 */
[----:B------:R1:W4:Y:S01]  /*03c0*/  @!P4 LDG.E.64 R4, desc[UR4][R18.64] ;  /* 0x000000041204c981 */ /* 0x000322000c1e1b00 */
[----:B0----5:R-:W-:-:S03]  /*03d0*/  IMAD.WIDE R12, R2, 0x4, R12 ;  /* 0x00000004020c7825 */ /* 0x021fc600078e020c */
[----:B------:R-:W5:Y:S01]  /*03e0*/  LDG.E.EL R16, desc[UR4][R16.64] ;  /* 0x0000000410107981 */ /* 0x000f62000c2e1900 */
[----:B------:R-:W-:-:S03]  /*03f0*/  IMAD.WIDE R14, R2, 0x4, R14 ;  /* 0x00000004020e7825 */ /* 0x000fc600078e020e */
[----:B------:R-:W5:Y:S04]  /*0400*/  LDG.E.EL R13, desc[UR4][R12.64] ;  /* 0x000000040c0d7981 */ /* 0x000f68000c2e1900 */
[----:B------:R0:W5:Y:S01]  /*0410*/  LDG.E.EL R2, desc[UR4][R14.64] ;  /* 0x000000040e027981 */ /* 0x000162000c2e1900 */
[----:B---3--:R-:W-:-:S04]  /*0420*/  FADD R22, R0, 9.9999997473787516356e-06 ;  /* 0x3727c5ac00167421 */ /* 0x008fc80000000000 */
[----:B------:R-:W3:Y:S02]  /*0430*/  MUFU.SQRT R23, R22 ;  /* 0x0000001600177308 */ /* 0x000ee40000002000 */
[C---:B---3--:R-:W-:Y:S02]  /*0440*/  FSETP.GT.AND P3, PT, R23.reuse, 8.50705917302346158658e+37, PT ;  /* 0x7e8000001700780b */ /* 0x048fe40003f64000 */
[----:B------:R-:W-:-:S11]  /*0450*/  FSETP.GEU.AND P5, PT, R23, 1.175494350822287508e-38, PT ;  /* 0x008000001700780b */ /* 0x000fd60003fae000 */
[----:B------:R-:W-:-:S04]  /*0460*/  @P3 FMUL R23, R23, 0.25 ;  /* 0x3e80000017173820 */ /* 0x000fc80000400000 */
[----:B------:R-:W-:Y:S01]  /*0470*/  @!P5 FMUL R23, R23, 16777216 ;  /* 0x4b8000001717d820 */ /* 0x000fe20000400000 */
[----:B--2---:R-:W-:Y:S02]  /*0480*/  SEL R0, R8, RZ, !P1 ;  /* 0x000000ff08007207 */ /* 0x004fe40004800000 */
[----:B------:R-:W-:Y:S01]  /*0490*/  @P1 SEL R0, R10, RZ, P2 ;  /* 0x000000ff0a001207 */ /* 0x000fe20001000000 */
[----:B------:R-:W-:Y:S02]  /*04a0*/  IMAD.MOV.U32 R10, RZ, RZ, 0x3e800000 ;  /* 0x3e800000ff0a7424 */ /* 0x000fe400078e00ff */
[----:B------:R-:W2:Y:S01]  /*04b0*/  MUFU.RCP R23, R23 ;  /* 0x0000001700177308 */ /* 0x000ea20000001000 */
[----:B-1----:R-:W-:Y:S02]  /*04c0*/  SEL R18, R9, RZ, !P1 ;  /* 0x000000ff09127207 */ /* 0x002fe40004800000 */
[----:B------:R-:W-:Y:S01]  /*04d0*/  @P1 SEL R18, R11, RZ, P2 ;  /* 0x000000ff0b121207 */ /* 0x000fe20001000000 */
[----:B------:R-:W1:Y:S01]  /*04e0*/  LDC.64 R8, c[0x0][0x250] ;  /* 0x00009400ff087b82 */ /* 0x000e620000000a00 */
[----:B------:R-:W-:-:S02]  /*04f0*/  SEL R11, R6, RZ, !P0 ;  /* 0x000000ff060b7207 */ /* 0x000fc40004000000 */
[----:B0-----:R-:W-:Y:S02]  /*0500*/  SEL R15, R7, RZ, !P0 ;  /* 0x000000ff070f7207 */ /* 0x001fe40004000000 */
[----:B------:R-:W-:Y:S02]  /*0510*/  FSEL R10, R10, 1, P3 ;  /* 0x3f8000000a0a7808 */ /* 0x000fe40001800000 */
[----:B----4-:R-:W-:Y:S01]  /*0520*/  SEL R4, R4, RZ, !P4 ;  /* 0x000000ff04047207 */ /* 0x010fe20006000000 */
[----:B------:R-:W0:Y:S01]  /*0530*/  LDC.64 R6, c[0x0][0x258] ;  /* 0x00009600ff067b82 */ /* 0x000e220000000a00 */
[----:B------:R-:W-:Y:S02]  /*0540*/  SEL R5, R5, RZ, !P4 ;  /* 0x000000ff05057207 */ /* 0x000fe40006000000 */
[----:B------:R-:W-:Y:S01]  /*0550*/  @P4 SEL R4, R11, R0, !P0 ;  /* 0x000000000b044207 */ /* 0x000fe20004000000 */
[----:B------:R-:W-:Y:S01]  /*0560*/  @!P5 FMUL R10, R10, 16777216 ;  /* 0x4b8000000a0ad820 */ /* 0x000fe20000400000 */
[----:B------:R-:W-:-:S03]  /*0570*/  @P4 SEL R5, R15, R18, !P0 ;  /* 0x000000120f054207 */ /* 0x000fc60004000000 */
[C---:B-----5:R-:W-:Y:S01]  /*0580*/  FADD R0, -R16.reuse, R4 ;  /* 0x0000000410007221 */ /* 0x060fe20000000100 */
[----:B--2---:R-:W-:Y:S01]  /*0590*/  FMUL R23, R23, R10 ;  /* 0x0000000a17177220 */ /* 0x004fe20000400000 */
[----:B------:R-:W-:-:S03]  /*05a0*/  FADD R16, -R16, R5 ;  /* 0x0000000510107221 */ /* 0x000fc60000000100 */
[-C--:B------:R-:W-:Y:S01]  /*05b0*/  FMUL R0, R0, R23.reuse ;  /* 0x0000001700007220 */ /* 0x080fe20000400000 */
[----:B------:R-:W-:-:S03]  /*05c0*/  FMUL R16, R16, R23 ;  /* 0x0000001710107220 */ /* 0x000fc60000400000 */
[C-C-:B------:R-:W-:Y:S01]  /*05d0*/  FFMA R0, R2.reuse, R0, R13.reuse ;  /* 0x0000000002007223 */ /* 0x140fe2000000000d */
[----:B------:R-:W-:Y:S01]  /*05e0*/  FFMA R16, R2, R16, R13 ;  /* 0x0000001002107223 */ /* 0x000fe2000000000d */
[----:B-1----:R-:W-:-:S03]  /*05f0*/  IMAD.WIDE R8, R3, 0x4, R8 ;  /* 0x0000000403087825 */ /* 0x002fc600078e0208 */
[----:B------:R-:W-:Y:S02]  /*0600*/  FSETP.GEU.AND P0, PT, R0, RZ, PT ;  /* 0x000000ff0000720b */ /* 0x000fe40003f0e000 */
[----:B------:R-:W-:Y:S01]  /*0610*/  FSETP.GEU.AND P1, PT, R16, RZ, PT ;  /* 0x000000ff1000720b */ /* 0x000fe20003f2e000 */
[----:B0-----:R-:W-:Y:S01]  /*0620*/  IMAD.WIDE R6, R3, 0x4, R6 ;  /* 0x0000000403067825 */ /* 0x001fe200078e0206 */
[----:B------:R-:W-:Y:S02]  /*0630*/  FSEL R2, R0, RZ, P0 ;  /* 0x000000ff00027208 */ /* 0x000fe40000000000 */
[----:B------:R-:W-:Y:S01]  /*0640*/  FSEL R3, R16, RZ, P1 ;  /* 0x000000ff10037208 */ /* 0x000fe20000800000 */
[----:B------:R-:W-:Y:S04]  /*0650*/  STG.E.64 desc[UR4][R8.64], R4 ;  /* 0x0000000408007986 */ /* 0x000fe8000c101b04 */
[----:B------:R-:W-:Y:S01]  /*0660*/  STG.E.64 desc[UR4][R6.64], R2 ;  /* 0x0000000206007986 */ /* 0x000fe2000c101b04 */
[----:B------:R-:W-:Y:S05]  /*0670*/  EXIT ;  /* 0x000000000000794d */ /* 0x000fea0003800000 */
.L_x_0:
[----:B------:R-:W-:-:S00]  /*0680*/  BRA `(.L_x_0) ;  /* 0xfffffffc00fc7947 */ /* 0x000fc0000383ffff */
[----:B------:R-:W-:-:S00]  /*0690*/  NOP ;  /* 0x0000000000007918 */ /* 0x000fc00000000000 */
        /* <DEDUP_REMOVED lines=14> */
.L_x_1:


//--------------------- .nv.global.init           --------------------------
	.section	.nv.global.init,"aw",@progbits
.nv.global.init:
	.type		_$_str,@object
	.size		_$_str,(_$_str_$_2 - _$_str)
_$_str:
        /*0000*/ 	.byte	0x5f, 0x5f, 0x43, 0x55, 0x44, 0x41, 0x5f, 0x46, 0x54, 0x5a, 0x00
	.type		_$_str_$_2,@object
	.size		_$_str_$_2,(.L_1 - _$_str_$_2)
_$_str_$_2:
        /*000b*/ 	.byte	0x5f, 0x5f, 0x43, 0x55, 0x44, 0x41, 0x5f, 0x50, 0x52, 0x45, 0x43, 0x5f, 0x53, 0x51, 0x52, 0x54
        /*001b*/ 	.byte	0x00
.L_1:


//--------------------- .nv.constant0.triton_poi_fused__native_batch_norm_legit_no_training_cat_relu_14 --------------------------
	.section	.nv.constant0.triton_poi_fused__native_batch_norm_legit_no_training_cat_relu_14,"a",@progbits
	.sectionflags	@""
	.align	4
.nv.constant0.triton_poi_fused__native_batch_norm_legit_no_training_cat_relu_14:
	.zero		612
